//
// Generated by NVIDIA NVVM Compiler
//
// Compiler Build ID: CL-36424714
// Cuda compilation tools, release 13.0, V13.0.88
// Based on NVVM 20.0.0
//

.version 9.0
.target sm_100
.address_size 64

	// .globl	_Z6matAddv
.global .align 4 .b8 device_a[36000000];
.global .align 4 .b8 device_b[36000000];
.global .align 4 .b8 device_c[36000000];

.visible .entry _Z6matAddv()
{
	.reg .pred 	%p<4>;
	.reg .b32 	%r<13>;
	.reg .b64 	%rd<12>;

	mov.u32 	%r3, %ctaid.x;
	mov.u32 	%r4, %ntid.x;
	mov.u32 	%r5, %tid.x;
	mad.lo.s32 	%r1, %r3, %r4, %r5;
	mov.u32 	%r6, %ctaid.y;
	mov.u32 	%r7, %ntid.y;
	mov.u32 	%r8, %tid.y;
	mad.lo.s32 	%r9, %r6, %r7, %r8;
	setp.gt.s32 	%p1, %r1, 2999;
	setp.gt.u32 	%p2, %r9, 2999;
	or.pred  	%p3, %p1, %p2;
	@%p3 bra 	$L__BB0_2;
	mul.wide.s32 	%rd1, %r1, 12000;
	mov.u64 	%rd2, device_a;
	add.s64 	%rd3, %rd2, %rd1;
	mul.wide.u32 	%rd4, %r9, 4;
	add.s64 	%rd5, %rd3, %rd4;
	ld.global.u32 	%r10, [%rd5];
	mov.u64 	%rd6, device_b;
	add.s64 	%rd7, %rd6, %rd1;
	add.s64 	%rd8, %rd7, %rd4;
	ld.global.u32 	%r11, [%rd8];
	add.s32 	%r12, %r11, %r10;
	mov.u64 	%rd9, device_c;
	add.s64 	%rd10, %rd9, %rd1;
	add.s64 	%rd11, %rd10, %rd4;
	st.global.u32 	[%rd11], %r12;
$L__BB0_2:
	ret;

}


// ===== COMPILED SASS (sm_100) =====

	.target	sm_100

	.elftype	@"ET_EXEC"


//--------------------- .note.nv.tkinfo           --------------------------
	.section	.note.nv.tkinfo,"",@"SHT_NOTE"
	.sectionflags	@"SHF_NOTE_NV_TKINFO"
	.tkinfo
        /*0018*/ 	.word	0x00000002
        /*0030*/ 	.string	""
        /*0030*/ 	.string	"ptxas"
        /*0030*/ 	.string	"Cuda compilation tools, release 13.0, V13.0.88"
        /*0030*/ 	.string	"Build cuda_13.0.r13.0/compiler.36424714_0"
        /*0030*/ 	.string	"-arch sm_100 -m 64 "



//--------------------- .note.nv.cuinfo           --------------------------
	.section	.note.nv.cuinfo,"",@"SHT_NOTE"
	.sectionflags	@"SHF_NOTE_NV_CUINFO"
        /*0018*/ 	.short	0x0002
        /*001a*/ 	.short	0x0064
        /*001c*/ 	.short	0x0082
	.zero		2


//--------------------- .nv.info                  --------------------------
	.section	.nv.info,"",@"SHT_CUDA_INFO"
	.align	4


	//----- nvinfo : EIATTR_REGCOUNT
	.align		4
        /*0000*/ 	.byte	0x04, 0x2f
        /*0002*/ 	.short	(.L_4 - .L_3)
	.align		4
.L_3:
        /*0004*/ 	.word	index@(_Z6matAddv)
        /*0008*/ 	.word	0x0000000e


	//----- nvinfo : EIATTR_FRAME_SIZE
	.align		4
.L_4:
        /*000c*/ 	.byte	0x04, 0x11
        /*000e*/ 	.short	(.L_6 - .L_5)
	.align		4
.L_5:
        /*0010*/ 	.word	index@(_Z6matAddv)
        /*0014*/ 	.word	0x00000000


	//----- nvinfo : EIATTR_MIN_STACK_SIZE
	.align		4
.L_6:
        /*0018*/ 	.byte	0x04, 0x12
        /*001a*/ 	.short	(.L_8 - .L_7)
	.align		4
.L_7:
        /*001c*/ 	.word	index@(_Z6matAddv)
        /*0020*/ 	.word	0x00000000
.L_8:


//--------------------- .nv.compat                --------------------------
	.section	.nv.compat,"",@"SHT_CUDA_COMPAT_INFO"
	.align	4
        /*0000*/ 	.byte	0x02, 0x09, 0x00, 0x00, 0x02, 0x02, 0x01, 0x00, 0x02, 0x05, 0x05, 0x00, 0x03, 0x07, 0x01, 0x01
        /*0010*/ 	.byte	0x02, 0x03, 0x00, 0x00, 0x02, 0x06, 0x01, 0x00, 0x04, 0x0b, 0x08, 0x00, 0x09, 0x00, 0x00, 0x00
        /*0020*/ 	.byte	0x00, 0x00, 0x00, 0x00


//--------------------- .nv.info._Z6matAddv       --------------------------
	.section	.nv.info._Z6matAddv,"",@"SHT_CUDA_INFO"
	.sectionflags	@""
	.align	4


	//----- nvinfo : EIATTR_CUDA_API_VERSION
	.align		4
        /*0000*/ 	.byte	0x04, 0x37
        /*0002*/ 	.short	(.L_10 - .L_9)
.L_9:
        /*0004*/ 	.word	0x00000082


	//----- nvinfo : EIATTR_SPARSE_MMA_MASK
	.align		4
.L_10:
        /*0008*/ 	.byte	0x03, 0x50
        /*000a*/ 	.short	0x0000


	//----- nvinfo : EIATTR_MAXREG_COUNT
	.align		4
        /*000c*/ 	.byte	0x03, 0x1b
        /*000e*/ 	.short	0x00ff


	//----- nvinfo : EIATTR_MERCURY_ISA_VERSION
	.align		4
        /*0010*/ 	.byte	0x03, 0x5f
        /*0012*/ 	.short	0x0101


	//----- nvinfo : EIATTR_VRC_CTA_INIT_COUNT
	.align		4
        /*0014*/ 	.byte	0x02, 0x4a
	.zero		1
	.zero		1


	//----- nvinfo : EIATTR_EXIT_INSTR_OFFSETS
	.align		4
        /*0018*/ 	.byte	0x04, 0x1c
        /*001a*/ 	.short	(.L_12 - .L_11)


	//   ....[0]....
.L_11:
        /*001c*/ 	.word	0x000000b0


	//   ....[1]....
        /*0020*/ 	.word	0x000001a0


	//----- nvinfo : EIATTR_SW_WAR
	.align		4
.L_12:
        /*0024*/ 	.byte	0x04, 0x36
        /*0026*/ 	.short	(.L_14 - .L_13)
.L_13:
        /*0028*/ 	.word	0x00000008
.L_14:


//--------------------- .nv.callgraph             --------------------------
	.section	.nv.callgraph,"",@"SHT_CUDA_CALLGRAPH"
	.align	4
	.sectionentsize	8
	.align		4
        /*0000*/ 	.word	0x00000000
	.align		4
        /*0004*/ 	.word	0xffffffff
	.align		4
        /*0008*/ 	.word	0x00000000
	.align		4
        /*000c*/ 	.word	0xfffffffe
	.align		4
        /*0010*/ 	.word	0x00000000
	.align		4
        /*0014*/ 	.word	0xfffffffd
	.align		4
        /*0018*/ 	.word	0x00000000
	.align		4
        /*001c*/ 	.word	0xfffffffc


//--------------------- .nv.constant4             --------------------------
	.section	.nv.constant4,"a",@progbits
	.align	8
	.align		8
.nv.constant4:
        /*0000*/ 	.dword	device_a
	.align		8
        /*0008*/ 	.dword	device_b
	.align		8
        /*0010*/ 	.dword	device_c


//--------------------- .text._Z6matAddv          --------------------------
	.section	.text._Z6matAddv,"ax",@progbits
	.align	128
        .global         _Z6matAddv
        .type           _Z6matAddv,@function
        .size           _Z6matAddv,(.L_x_1 - _Z6matAddv)
        .other          _Z6matAddv,@"STO_CUDA_ENTRY STV_DEFAULT"
_Z6matAddv:
.text._Z6matAddv:
[----:B------:R-:W-:Y:S01]  /*0000*/  LDC R1, c[0x0][0x37c] ;  /* 0x0000df00ff017b82 */ /* 0x000fe20000000800 */
[----:B------:R-:W0:Y:S07]  /*0010*/  S2R R2, SR_TID.Y ;  /* 0x0000000000027919 */ /* 0x000e2e0000002200 */
[----:B------:R-:W1:Y:S01]  /*0020*/  LDC R9, c[0x0][0x360] ;  /* 0x0000d800ff097b82 */ /* 0x000e620000000800 */
[----:B------:R-:W1:Y:S07]  /*0030*/  S2R R0, SR_TID.X ;  /* 0x0000000000007919 */ /* 0x000e6e0000002100 */
[----:B------:R-:W0:Y:S08]  /*0040*/  S2UR UR5, SR_CTAID.Y ;  /* 0x00000000000579c3 */ /* 0x000e300000002600 */
[----:B------:R-:W0:Y:S08]  /*0050*/  LDC R11, c[0x0][0x364] ;  /* 0x0000d900ff0b7b82 */ /* 0x000e300000000800 */
[----:B------:R-:W1:Y:S01]  /*0060*/  S2UR UR4, SR_CTAID.X ;  /* 0x00000000000479c3 */ /* 0x000e620000002500 */
[----:B0-----:R-:W-:-:S05]  /*0070*/  IMAD R11, R11, UR5, R2 ;  /* 0x000000050b0b7c24 */ /* 0x001fca000f8e0202 */
[----:B------:R-:W-:Y:S01]  /*0080*/  ISETP.GT.U32.AND P0, PT, R11, 0xbb7, PT ;  /* 0x00000bb70b00780c */ /* 0x000fe20003f04070 */
[----:B-1----:R-:W-:-:S05]  /*0090*/  IMAD R9, R9, UR4, R0 ;  /* 0x0000000409097c24 */ /* 0x002fca000f8e0200 */
[----:B------:R-:W-:-:S13]  /*00a0*/  ISETP.GT.OR P0, PT, R9, 0xbb7, P0 ;  /* 0x00000bb70900780c */ /* 0x000fda0000704670 */
[----:B------:R-:W-:Y:S05]  /*00b0*/  @P0 EXIT ;  /* 0x000000000000094d */ /* 0x000fea0003800000 */
[----:B------:R-:W0:Y:S01]  /*00c0*/  LDC.64 R2, c[0x4][RZ] ;  /* 0x01000000ff027b82 */ /* 0x000e220000000a00 */
[----:B------:R-:W1:Y:S07]  /*00d0*/  LDCU.64 UR4, c[0x0][0x358] ;  /* 0x00006b00ff0477ac */ /* 0x000e6e0008000a00 */
[----:B------:R-:W2:Y:S08]  /*00e0*/  LDC.64 R4, c[0x4][0x8] ;  /* 0x01000200ff047b82 */ /* 0x000eb00000000a00 */
[----:B------:R-:W3:Y:S01]  /*00f0*/  LDC.64 R6, c[0x4][0x10] ;  /* 0x01000400ff067b82 */ /* 0x000ee20000000a00 */
[----:B0-----:R-:W-:-:S04]  /*0100*/  IMAD.WIDE R2, R9, 0x2ee0, R2 ;  /* 0x00002ee009027825 */ /* 0x001fc800078e0202 */
[----:B------:R-:W-:-:S04]  /*0110*/  IMAD.WIDE.U32 R2, R11, 0x4, R2 ;  /* 0x000000040b027825 */ /* 0x000fc800078e0002 */
[----:B--2---:R-:W-:Y:S02]  /*0120*/  IMAD.WIDE R4, R9, 0x2ee0, R4 ;  /* 0x00002ee009047825 */ /* 0x004fe400078e0204 */
[----:B-1----:R-:W2:Y:S02]  /*0130*/  LDG.E R2, desc[UR4][R2.64] ;  /* 0x0000000402027981 */ /* 0x002ea4000c1e1900 */
[----:B------:R-:W-:-:S06]  /*0140*/  IMAD.WIDE.U32 R4, R11, 0x4, R4 ;  /* 0x000000040b047825 */ /* 0x000fcc00078e0004 */
[----:B------:R-:W2:Y:S01]  /*0150*/  LDG.E R5, desc[UR4][R4.64] ;  /* 0x0000000404057981 */ /* 0x000ea2000c1e1900 */
[----:B---3--:R-:W-:-:S04]  /*0160*/  IMAD.WIDE R6, R9, 0x2ee0, R6 ;  /* 0x00002ee009067825 */ /* 0x008fc800078e0206 */
[----:B------:R-:W-:Y:S01]  /*0170*/  IMAD.WIDE.U32 R6, R11, 0x4, R6 ;  /* 0x000000040b067825 */ /* 0x000fe200078e0006 */
[----:B--2---:R-:W-:-:S05]  /*0180*/  IADD3 R9, PT, PT, R2, R5, RZ ;  /* 0x0000000502097210 */ /* 0x004fca0007ffe0ff */
[----:B------:R-:W-:Y:S01]  /*0190*/  STG.E desc[UR4][R6.64], R9 ;  /* 0x0000000906007986 */ /* 0x000fe2000c101904 */
[----:B------:R-:W-:Y:S05]  /*01a0*/  EXIT ;  /* 0x000000000000794d */ /* 0x000fea0003800000 */
.L_x_0:
[----:B------:R-:W-:-:S00]  /*01b0*/  BRA `(.L_x_0) ;  /* 0xfffffffc00fc7947 */ /* 0x000fc0000383ffff */
[----:B------:R-:W-:-:S00]  /*01c0*/  NOP ;  /* 0x0000000000007918 */ /* 0x000fc00000000000 */
        /* <DEDUP_REMOVED lines=11> */
.L_x_1:


//--------------------- .nv.shared.reserved.0     --------------------------
	.section	.nv.shared.reserved.0,"aw",@nobits
	.weak		__nv_reservedSMEM_offset_0_alias
	.size		__nv_reservedSMEM_offset_0_alias, 0, 64
	.other		__nv_reservedSMEM_offset_0_alias,@"STO_CUDA_RESERVED_SHARED STV_DEFAULT"
__nv_reservedSMEM_offset_0_alias:
	.zero		0
	.zero		64


//--------------------- .nv.global                --------------------------
	.section	.nv.global,"aw",@nobits
	.align	4
.nv.global:
	.type		device_c,@object
	.size		device_c,(device_a - device_c)
device_c:
	.zero		36000000
	.type		device_a,@object
	.size		device_a,(device_b - device_a)
device_a:
	.zero		36000000
	.type		device_b,@object
	.size		device_b,(.L_1 - device_b)
device_b:
	.zero		36000000
.L_1:


//--------------------- .nv.constant0._Z6matAddv  --------------------------
	.section	.nv.constant0._Z6matAddv,"a",@progbits
	.sectionflags	@""
	.align	4
.nv.constant0._Z6matAddv:
	.zero		896


//--------------------- SYMBOLS --------------------------

	.type		.nv.reservedSmem.offset0,@object
	.size		.nv.reservedSmem.offset0,0x4
